//
// Generated by NVIDIA NVVM Compiler
//
// Compiler Build ID: CL-36424714
// Cuda compilation tools, release 13.0, V13.0.88
// Based on NVVM 20.0.0
//

.version 9.0
.target sm_100
.address_size 64

	// .globl	laplace3d_strides

.visible .entry laplace3d_strides(
	.param .u64 .ptr .align 1 laplace3d_strides_param_0,
	.param .u64 .ptr .align 1 laplace3d_strides_param_1,
	.param .u32 laplace3d_strides_param_2,
	.param .u32 laplace3d_strides_param_3,
	.param .u32 laplace3d_strides_param_4,
	.param .u32 laplace3d_strides_param_5,
	.param .u32 laplace3d_strides_param_6,
	.param .u32 laplace3d_strides_param_7
)
{
	.reg .pred 	%p<10>;
	.reg .b32 	%r<45>;
	.reg .b64 	%rd<20>;
	.reg .b64 	%fd<15>;

	ld.param.u64 	%rd1, [laplace3d_strides_param_0];
	ld.param.u64 	%rd2, [laplace3d_strides_param_1];
	ld.param.u32 	%r9, [laplace3d_strides_param_2];
	ld.param.u32 	%r4, [laplace3d_strides_param_3];
	ld.param.u32 	%r5, [laplace3d_strides_param_4];
	ld.param.u32 	%r6, [laplace3d_strides_param_5];
	ld.param.u32 	%r7, [laplace3d_strides_param_6];
	ld.param.u32 	%r8, [laplace3d_strides_param_7];
	mov.u32 	%r10, %tid.x;
	mov.u32 	%r11, %ctaid.x;
	mov.u32 	%r12, %ntid.x;
	mad.lo.s32 	%r1, %r11, %r12, %r10;
	mov.u32 	%r13, %tid.y;
	mov.u32 	%r14, %ctaid.y;
	mov.u32 	%r15, %ntid.y;
	mad.lo.s32 	%r2, %r14, %r15, %r13;
	mov.u32 	%r16, %tid.z;
	mov.u32 	%r17, %ctaid.z;
	mov.u32 	%r18, %ntid.z;
	mad.lo.s32 	%r3, %r17, %r18, %r16;
	setp.lt.s32 	%p1, %r1, 1;
	add.s32 	%r19, %r9, -1;
	setp.ge.u32 	%p2, %r1, %r19;
	or.pred  	%p3, %p1, %p2;
	@%p3 bra 	$L__BB0_4;
	setp.eq.s32 	%p4, %r2, 0;
	add.s32 	%r20, %r4, -1;
	setp.ge.u32 	%p5, %r2, %r20;
	or.pred  	%p6, %p4, %p5;
	@%p6 bra 	$L__BB0_4;
	setp.eq.s32 	%p7, %r3, 0;
	add.s32 	%r21, %r5, -1;
	setp.ge.u32 	%p8, %r3, %r21;
	or.pred  	%p9, %p7, %p8;
	@%p9 bra 	$L__BB0_4;
	add.s32 	%r22, %r1, -1;
	mul.lo.s32 	%r23, %r6, %r22;
	mul.lo.s32 	%r24, %r7, %r2;
	add.s32 	%r25, %r24, %r23;
	mul.lo.s32 	%r26, %r8, %r3;
	add.s32 	%r27, %r25, %r26;
	mul.wide.s32 	%rd10, %r27, 8;
	add.s64 	%rd3, %rd2, %rd10;
	// begin inline asm
	ld.global.nc.f64 %fd1, [%rd3];
	// end inline asm
	shl.b32 	%r28, %r6, 1;
	add.s32 	%r29, %r23, %r28;
	add.s32 	%r30, %r24, %r29;
	add.s32 	%r31, %r30, %r26;
	mul.wide.s32 	%rd11, %r31, 8;
	add.s64 	%rd4, %rd2, %rd11;
	// begin inline asm
	ld.global.nc.f64 %fd2, [%rd4];
	// end inline asm
	add.f64 	%fd8, %fd1, %fd2;
	sub.s32 	%r32, %r29, %r6;
	sub.s32 	%r33, %r24, %r7;
	add.s32 	%r34, %r33, %r32;
	add.s32 	%r35, %r34, %r26;
	mul.wide.s32 	%rd12, %r35, 8;
	add.s64 	%rd5, %rd2, %rd12;
	// begin inline asm
	ld.global.nc.f64 %fd3, [%rd5];
	// end inline asm
	add.f64 	%fd9, %fd8, %fd3;
	shl.b32 	%r36, %r7, 1;
	add.s32 	%r37, %r35, %r36;
	mul.wide.s32 	%rd13, %r37, 8;
	add.s64 	%rd6, %rd2, %rd13;
	// begin inline asm
	ld.global.nc.f64 %fd4, [%rd6];
	// end inline asm
	add.f64 	%fd10, %fd9, %fd4;
	add.s32 	%r38, %r25, %r6;
	sub.s32 	%r39, %r26, %r8;
	add.s32 	%r40, %r38, %r39;
	mul.wide.s32 	%rd14, %r40, 8;
	add.s64 	%rd7, %rd2, %rd14;
	// begin inline asm
	ld.global.nc.f64 %fd5, [%rd7];
	// end inline asm
	add.f64 	%fd11, %fd10, %fd5;
	shl.b32 	%r41, %r8, 1;
	add.s32 	%r42, %r39, %r41;
	add.s32 	%r43, %r38, %r42;
	mul.wide.s32 	%rd15, %r43, 8;
	add.s64 	%rd8, %rd2, %rd15;
	// begin inline asm
	ld.global.nc.f64 %fd6, [%rd8];
	// end inline asm
	add.f64 	%fd12, %fd11, %fd6;
	add.s32 	%r44, %r38, %r26;
	mul.wide.s32 	%rd16, %r8, 8;
	add.s64 	%rd9, %rd7, %rd16;
	// begin inline asm
	ld.global.nc.f64 %fd7, [%rd9];
	// end inline asm
	fma.rn.f64 	%fd13, %fd7, 0dC018000000000000, %fd12;
	mul.f64 	%fd14, %fd13, 0d3FE0000000000000;
	cvta.to.global.u64 	%rd17, %rd1;
	mul.wide.s32 	%rd18, %r44, 8;
	add.s64 	%rd19, %rd17, %rd18;
	st.global.f64 	[%rd19], %fd14;
$L__BB0_4:
	ret;

}
	// .globl	set_val
.visible .entry set_val(
	.param .u64 .ptr .align 1 set_val_param_0
)
{
	.reg .b32 	%r<15>;
	.reg .b64 	%rd<6>;

	ld.param.u64 	%rd1, [set_val_param_0];
	cvta.to.global.u64 	%rd2, %rd1;
	mov.u32 	%r1, %tid.x;
	mov.u32 	%r2, %ctaid.x;
	mov.u32 	%r3, %ntid.x;
	mov.u32 	%r4, %tid.y;
	mov.u32 	%r5, %ctaid.y;
	mov.u32 	%r6, %ntid.y;
	mov.u32 	%r7, %tid.z;
	mov.u32 	%r8, %ctaid.z;
	mov.u32 	%r9, %ntid.z;
	add.s32 	%r10, %r4, %r1;
	add.s32 	%r11, %r10, %r7;
	mad.lo.s32 	%r12, %r2, %r3, %r11;
	mad.lo.s32 	%r13, %r5, %r6, %r12;
	mad.lo.s32 	%r14, %r8, %r9, %r13;
	mul.wide.s32 	%rd3, %r14, 8;
	add.s64 	%rd4, %rd2, %rd3;
	mov.b64 	%rd5, 4638355772470722560;
	st.global.u64 	[%rd4], %rd5;
	ret;

}


// ===== COMPILED SASS (sm_100) =====

	.target	sm_100

	.elftype	@"ET_EXEC"


//--------------------- .note.nv.tkinfo           --------------------------
	.section	.note.nv.tkinfo,"",@"SHT_NOTE"
	.sectionflags	@"SHF_NOTE_NV_TKINFO"
	.tkinfo
        /*0018*/ 	.word	0x00000002
        /*0030*/ 	.string	""
        /*0030*/ 	.string	"ptxas"
        /*0030*/ 	.string	"Cuda compilation tools, release 13.0, V13.0.88"
        /*0030*/ 	.string	"Build cuda_13.0.r13.0/compiler.36424714_0"
        /*0030*/ 	.string	"-arch sm_100 -m 64 "



//--------------------- .note.nv.cuinfo           --------------------------
	.section	.note.nv.cuinfo,"",@"SHT_NOTE"
	.sectionflags	@"SHF_NOTE_NV_CUINFO"
        /*0018*/ 	.short	0x0002
        /*001a*/ 	.short	0x0064
        /*001c*/ 	.short	0x0082
	.zero		2


//--------------------- .nv.info                  --------------------------
	.section	.nv.info,"",@"SHT_CUDA_INFO"
	.align	4


	//----- nvinfo : EIATTR_REGCOUNT
	.align		4
        /*0000*/ 	.byte	0x04, 0x2f
        /*0002*/ 	.short	(.L_1 - .L_0)
	.align		4
.L_0:
        /*0004*/ 	.word	index@(laplace3d_strides)
        /*0008*/ 	.word	0x00000016


	//----- nvinfo : EIATTR_FRAME_SIZE
	.align		4
.L_1:
        /*000c*/ 	.byte	0x04, 0x11
        /*000e*/ 	.short	(.L_3 - .L_2)
	.align		4
.L_2:
        /*0010*/ 	.word	index@(laplace3d_strides)
        /*0014*/ 	.word	0x00000000


	//----- nvinfo : EIATTR_REGCOUNT
	.align		4
.L_3:
        /*0018*/ 	.byte	0x04, 0x2f
        /*001a*/ 	.short	(.L_5 - .L_4)
	.align		4
.L_4:
        /*001c*/ 	.word	index@(set_val)
        /*0020*/ 	.word	0x0000000e


	//----- nvinfo : EIATTR_FRAME_SIZE
	.align		4
.L_5:
        /*0024*/ 	.byte	0x04, 0x11
        /*0026*/ 	.short	(.L_7 - .L_6)
	.align		4
.L_6:
        /*0028*/ 	.word	index@(set_val)
        /*002c*/ 	.word	0x00000000


	//----- nvinfo : EIATTR_MIN_STACK_SIZE
	.align		4
.L_7:
        /*0030*/ 	.byte	0x04, 0x12
        /*0032*/ 	.short	(.L_9 - .L_8)
	.align		4
.L_8:
        /*0034*/ 	.word	index@(set_val)
        /*0038*/ 	.word	0x00000000


	//----- nvinfo : EIATTR_MIN_STACK_SIZE
	.align		4
.L_9:
        /*003c*/ 	.byte	0x04, 0x12
        /*003e*/ 	.short	(.L_11 - .L_10)
	.align		4
.L_10:
        /*0040*/ 	.word	index@(laplace3d_strides)
        /*0044*/ 	.word	0x00000000
.L_11:


//--------------------- .nv.compat                --------------------------
	.section	.nv.compat,"",@"SHT_CUDA_COMPAT_INFO"
	.align	4
        /*0000*/ 	.byte	0x02, 0x09, 0x00, 0x00, 0x02, 0x02, 0x01, 0x00, 0x02, 0x05, 0x05, 0x00, 0x03, 0x07, 0x01, 0x01
        /*0010*/ 	.byte	0x02, 0x03, 0x00, 0x00, 0x02, 0x06, 0x01, 0x00, 0x04, 0x0b, 0x08, 0x00, 0x01, 0x00, 0x00, 0x00
        /*0020*/ 	.byte	0x00, 0x00, 0x00, 0x00


//--------------------- .nv.info.set_val          --------------------------
	.section	.nv.info.set_val,"",@"SHT_CUDA_INFO"
	.sectionflags	@""
	.align	4


	//----- nvinfo : EIATTR_CUDA_API_VERSION
	.align		4
        /*0000*/ 	.byte	0x04, 0x37
        /*0002*/ 	.short	(.L_13 - .L_12)
.L_12:
        /*0004*/ 	.word	0x00000082


	//----- nvinfo : EIATTR_KPARAM_INFO
	.align		4
.L_13:
        /*0008*/ 	.byte	0x04, 0x17
        /*000a*/ 	.short	(.L_15 - .L_14)
.L_14:
        /*000c*/ 	.word	0x00000000
        /*0010*/ 	.short	0x0000
        /*0012*/ 	.short	0x0000
        /*0014*/ 	.byte	0x00, 0xf5, 0x21, 0x00


	//----- nvinfo : EIATTR_SPARSE_MMA_MASK
	.align		4
.L_15:
        /*0018*/ 	.byte	0x03, 0x50
        /*001a*/ 	.short	0x0000


	//----- nvinfo : EIATTR_MAXREG_COUNT
	.align		4
        /*001c*/ 	.byte	0x03, 0x1b
        /*001e*/ 	.short	0x00ff


	//----- nvinfo : EIATTR_MERCURY_ISA_VERSION
	.align		4
        /*0020*/ 	.byte	0x03, 0x5f
        /*0022*/ 	.short	0x0101


	//----- nvinfo : EIATTR_VRC_CTA_INIT_COUNT
	.align		4
        /*0024*/ 	.byte	0x02, 0x4a
	.zero		1
	.zero		1


	//----- nvinfo : EIATTR_EXIT_INSTR_OFFSETS
	.align		4
        /*0028*/ 	.byte	0x04, 0x1c
        /*002a*/ 	.short	(.L_17 - .L_16)


	//   ....[0]....
.L_16:
        /*002c*/ 	.word	0x00000140


	//----- nvinfo : EIATTR_CBANK_PARAM_SIZE
	.align		4
.L_17:
        /*0030*/ 	.byte	0x03, 0x19
        /*0032*/ 	.short	0x0008


	//----- nvinfo : EIATTR_PARAM_CBANK
	.align		4
        /*0034*/ 	.byte	0x04, 0x0a
        /*0036*/ 	.short	(.L_19 - .L_18)
	.align		4
.L_18:
        /*0038*/ 	.word	index@(.nv.constant0.set_val)
        /*003c*/ 	.short	0x0380
        /*003e*/ 	.short	0x0008


	//----- nvinfo : EIATTR_SW_WAR
	.align		4
.L_19:
        /*0040*/ 	.byte	0x04, 0x36
        /*0042*/ 	.short	(.L_21 - .L_20)
.L_20:
        /*0044*/ 	.word	0x00000008
.L_21:


//--------------------- .nv.info.laplace3d_strides --------------------------
	.section	.nv.info.laplace3d_strides,"",@"SHT_CUDA_INFO"
	.sectionflags	@""
	.align	4


	//----- nvinfo : EIATTR_CUDA_API_VERSION
	.align		4
        /*0000*/ 	.byte	0x04, 0x37
        /*0002*/ 	.short	(.L_23 - .L_22)
.L_22:
        /*0004*/ 	.word	0x00000082


	//----- nvinfo : EIATTR_KPARAM_INFO
	.align		4
.L_23:
        /*0008*/ 	.byte	0x04, 0x17
        /*000a*/ 	.short	(.L_25 - .L_24)
.L_24:
        /*000c*/ 	.word	0x00000000
        /*0010*/ 	.short	0x0007
        /*0012*/ 	.short	0x0024
        /*0014*/ 	.byte	0x00, 0xf0, 0x11, 0x00


	//----- nvinfo : EIATTR_KPARAM_INFO
	.align		4
.L_25:
        /*0018*/ 	.byte	0x04, 0x17
        /*001a*/ 	.short	(.L_27 - .L_26)
.L_26:
        /*001c*/ 	.word	0x00000000
        /*0020*/ 	.short	0x0006
        /*0022*/ 	.short	0x0020
        /*0024*/ 	.byte	0x00, 0xf0, 0x11, 0x00


	//----- nvinfo : EIATTR_KPARAM_INFO
	.align		4
.L_27:
        /*0028*/ 	.byte	0x04, 0x17
        /*002a*/ 	.short	(.L_29 - .L_28)
.L_28:
        /*002c*/ 	.word	0x00000000
        /*0030*/ 	.short	0x0005
        /*0032*/ 	.short	0x001c
        /*0034*/ 	.byte	0x00, 0xf0, 0x11, 0x00


	//----- nvinfo : EIATTR_KPARAM_INFO
	.align		4
.L_29:
        /*0038*/ 	.byte	0x04, 0x17
        /*003a*/ 	.short	(.L_31 - .L_30)
.L_30:
        /*003c*/ 	.word	0x00000000
        /*0040*/ 	.short	0x0004
        /*0042*/ 	.short	0x0018
        /*0044*/ 	.byte	0x00, 0xf0, 0x11, 0x00


	//----- nvinfo : EIATTR_KPARAM_INFO
	.align		4
.L_31:
        /*0048*/ 	.byte	0x04, 0x17
        /*004a*/ 	.short	(.L_33 - .L_32)
.L_32:
        /*004c*/ 	.word	0x00000000
        /*0050*/ 	.short	0x0003
        /*0052*/ 	.short	0x0014
        /*0054*/ 	.byte	0x00, 0xf0, 0x11, 0x00


	//----- nvinfo : EIATTR_KPARAM_INFO
	.align		4
.L_33:
        /*0058*/ 	.byte	0x04, 0x17
        /*005a*/ 	.short	(.L_35 - .L_34)
.L_34:
        /*005c*/ 	.word	0x00000000
        /*0060*/ 	.short	0x0002
        /*0062*/ 	.short	0x0010
        /*0064*/ 	.byte	0x00, 0xf0, 0x11, 0x00


	//----- nvinfo : EIATTR_KPARAM_INFO
	.align		4
.L_35:
        /*0068*/ 	.byte	0x04, 0x17
        /*006a*/ 	.short	(.L_37 - .L_36)
.L_36:
        /*006c*/ 	.word	0x00000000
        /*0070*/ 	.short	0x0001
        /*0072*/ 	.short	0x0008
        /*0074*/ 	.byte	0x00, 0xf5, 0x21, 0x00


	//----- nvinfo : EIATTR_KPARAM_INFO
	.align		4
.L_37:
        /*0078*/ 	.byte	0x04, 0x17
        /*007a*/ 	.short	(.L_39 - .L_38)
.L_38:
        /*007c*/ 	.word	0x00000000
        /*0080*/ 	.short	0x0000
        /*0082*/ 	.short	0x0000
        /*0084*/ 	.byte	0x00, 0xf5, 0x21, 0x00


	//----- nvinfo : EIATTR_SPARSE_MMA_MASK
	.align		4
.L_39:
        /*0088*/ 	.byte	0x03, 0x50
        /*008a*/ 	.short	0x0000


	//----- nvinfo : EIATTR_MAXREG_COUNT
	.align		4
        /*008c*/ 	.byte	0x03, 0x1b
        /*008e*/ 	.short	0x00ff


	//----- nvinfo : EIATTR_MERCURY_ISA_VERSION
	.align		4
        /*0090*/ 	.byte	0x03, 0x5f
        /*0092*/ 	.short	0x0101


	//----- nvinfo : EIATTR_VRC_CTA_INIT_COUNT
	.align		4
        /*0094*/ 	.byte	0x02, 0x4a
	.zero		1
	.zero		1


	//----- nvinfo : EIATTR_EXIT_INSTR_OFFSETS
	.align		4
        /*0098*/ 	.byte	0x04, 0x1c
        /*009a*/ 	.short	(.L_41 - .L_40)


	//   ....[0]....
.L_40:
        /*009c*/ 	.word	0x00000110


	//   ....[1]....
        /*00a0*/ 	.word	0x00000160


	//   ....[2]....
        /*00a4*/ 	.word	0x000001b0


	//   ....[3]....
        /*00a8*/ 	.word	0x00000490


	//----- nvinfo : EIATTR_CBANK_PARAM_SIZE
	.align		4
.L_41:
        /*00ac*/ 	.byte	0x03, 0x19
        /*00ae*/ 	.short	0x0028


	//----- nvinfo : EIATTR_PARAM_CBANK
	.align		4
        /*00b0*/ 	.byte	0x04, 0x0a
        /*00b2*/ 	.short	(.L_43 - .L_42)
	.align		4
.L_42:
        /*00b4*/ 	.word	index@(.nv.constant0.laplace3d_strides)
        /*00b8*/ 	.short	0x0380
        /*00ba*/ 	.short	0x0028


	//----- nvinfo : EIATTR_SW_WAR
	.align		4
.L_43:
        /*00bc*/ 	.byte	0x04, 0x36
        /*00be*/ 	.short	(.L_45 - .L_44)
.L_44:
        /*00c0*/ 	.word	0x00000008
.L_45:


//--------------------- .nv.callgraph             --------------------------
	.section	.nv.callgraph,"",@"SHT_CUDA_CALLGRAPH"
	.align	4
	.sectionentsize	8
	.align		4
        /*0000*/ 	.word	0x00000000
	.align		4
        /*0004*/ 	.word	0xffffffff
	.align		4
        /*0008*/ 	.word	0x00000000
	.align		4
        /*000c*/ 	.word	0xfffffffe
	.align		4
        /*0010*/ 	.word	0x00000000
	.align		4
        /*0014*/ 	.word	0xfffffffd
	.align		4
        /*0018*/ 	.word	0x00000000
	.align		4
        /*001c*/ 	.word	0xfffffffc


//--------------------- .text.set_val             --------------------------
	.section	.text.set_val,"ax",@progbits
	.align	128
        .global         set_val
        .type           set_val,@function
        .size           set_val,(.L_x_2 - set_val)
        .other          set_val,@"STO_CUDA_ENTRY STV_DEFAULT"
set_val:
.text.set_val:
[----:B------:R-:W-:Y:S01]  /*0000*/  LDC R1, c[0x0][0x37c] ;  /* 0x0000df00ff017b82 */ /* 0x000fe20000000800 */
[----:B------:R-:W0:Y:S07]  /*0010*/  S2R R0, SR_TID.X ;  /* 0x0000000000007919 */ /* 0x000e2e0000002100 */
[----:B------:R-:W1:Y:S01]  /*0020*/  S2UR UR6, SR_CTAID.X ;  /* 0x00000000000679c3 */ /* 0x000e620000002500 */
[----:B------:R-:W2:Y:S01]  /*0030*/  LDCU.64 UR4, c[0x0][0x358] ;  /* 0x00006b00ff0477ac */ /* 0x000ea20008000a00 */
[----:B------:R-:W0:Y:S01]  /*0040*/  S2R R7, SR_TID.Y ;  /* 0x0000000000077919 */ /* 0x000e220000002200 */
[----:B------:R-:W0:Y:S05]  /*0050*/  S2R R4, SR_TID.Z ;  /* 0x0000000000047919 */ /* 0x000e2a0000002300 */
[----:B------:R-:W1:Y:S08]  /*0060*/  LDC R5, c[0x0][0x360] ;  /* 0x0000d800ff057b82 */ /* 0x000e700000000800 */
[----:B------:R-:W3:Y:S08]  /*0070*/  S2UR UR7, SR_CTAID.Y ;  /* 0x00000000000779c3 */ /* 0x000ef00000002600 */
[----:B------:R-:W3:Y:S08]  /*0080*/  LDC R9, c[0x0][0x364] ;  /* 0x0000d900ff097b82 */ /* 0x000ef00000000800 */
[----:B------:R-:W4:Y:S01]  /*0090*/  S2UR UR8, SR_CTAID.Z ;  /* 0x00000000000879c3 */ /* 0x000f220000002700 */
[----:B0-----:R-:W-:-:S07]  /*00a0*/  IADD3 R0, PT, PT, R4, R7, R0 ;  /* 0x0000000704007210 */ /* 0x001fce0007ffe000 */
[----:B------:R-:W4:Y:S01]  /*00b0*/  LDC R11, c[0x0][0x368] ;  /* 0x0000da00ff0b7b82 */ /* 0x000f220000000800 */
[----:B------:R-:W-:Y:S02]  /*00c0*/  HFMA2 R4, -RZ, RZ, 0, 0 ;  /* 0x00000000ff047431 */ /* 0x000fe400000001ff */
[----:B-1----:R-:W-:Y:S01]  /*00d0*/  IMAD R0, R5, UR6, R0 ;  /* 0x0000000605007c24 */ /* 0x002fe2000f8e0200 */
[----:B------:R-:W-:-:S04]  /*00e0*/  MOV R5, 0x405ec000 ;  /* 0x405ec00000057802 */ /* 0x000fc80000000f00 */
[----:B------:R-:W0:Y:S01]  /*00f0*/  LDC.64 R2, c[0x0][0x380] ;  /* 0x0000e000ff027b82 */ /* 0x000e220000000a00 */
[----:B---3--:R-:W-:-:S04]  /*0100*/  IMAD R0, R9, UR7, R0 ;  /* 0x0000000709007c24 */ /* 0x008fc8000f8e0200 */
[----:B----4-:R-:W-:-:S04]  /*0110*/  IMAD R7, R11, UR8, R0 ;  /* 0x000000080b077c24 */ /* 0x010fc8000f8e0200 */
[----:B0-----:R-:W-:-:S05]  /*0120*/  IMAD.WIDE R2, R7, 0x8, R2 ;  /* 0x0000000807027825 */ /* 0x001fca00078e0202 */
[----:B--2---:R-:W-:Y:S01]  /*0130*/  STG.E.64 desc[UR4][R2.64], R4 ;  /* 0x0000000402007986 */ /* 0x004fe2000c101b04 */
[----:B------:R-:W-:Y:S05]  /*0140*/  EXIT ;  /* 0x000000000000794d */ /* 0x000fea0003800000 */
.L_x_0:
[----:B------:R-:W-:-:S00]  /*0150*/  BRA `(.L_x_0) ;  /* 0xfffffffc00fc7947 */ /* 0x000fc0000383ffff */
[----:B------:R-:W-:-:S00]  /*0160*/  NOP ;  /* 0x0000000000007918 */ /* 0x000fc00000000000 */
        /* <DEDUP_REMOVED lines=9> */
.L_x_2:


//--------------------- .text.laplace3d_strides   --------------------------
	.section	.text.laplace3d_strides,"ax",@progbits
	.align	128
        .global         laplace3d_strides
        .type           laplace3d_strides,@function
        .size           laplace3d_strides,(.L_x_3 - laplace3d_strides)
        .other          laplace3d_strides,@"STO_CUDA_ENTRY STV_DEFAULT"
laplace3d_strides:
.text.laplace3d_strides:
[----:B------:R-:W-:Y:S01]  /*0000*/  LDC R1, c[0x0][0x37c] ;  /* 0x0000df00ff017b82 */ /* 0x000fe20000000800 */
[----:B------:R-:W0:Y:S07]  /*0010*/  S2R R4, SR_TID.X ;  /* 0x0000000000047919 */ /* 0x000e2e0000002100 */
[----:B------:R-:W0:Y:S01]  /*0020*/  S2UR UR5, SR_CTAID.X ;  /* 0x00000000000579c3 */ /* 0x000e220000002500 */
[----:B------:R-:W1:Y:S01]  /*0030*/  LDCU UR4, c[0x0][0x390] ;  /* 0x00007200ff0477ac */ /* 0x000e620008000800 */
[----:B------:R-:W2:Y:S01]  /*0040*/  S2R R5, SR_TID.Y ;  /* 0x0000000000057919 */ /* 0x000ea20000002200 */
[----:B------:R-:W3:Y:S05]  /*0050*/  S2R R2, SR_TID.Z ;  /* 0x0000000000027919 */ /* 0x000eea0000002300 */
[----:B------:R-:W0:Y:S08]  /*0060*/  LDC R3, c[0x0][0x360] ;  /* 0x0000d800ff037b82 */ /* 0x000e300000000800 */
[----:B------:R-:W2:Y:S01]  /*0070*/  S2UR UR6, SR_CTAID.Y ;  /* 0x00000000000679c3 */ /* 0x000ea20000002600 */
[----:B-1----:R-:W-:-:S07]  /*0080*/  UIADD3 UR4, UPT, UPT, UR4, -0x1, URZ ;  /* 0xffffffff04047890 */ /* 0x002fce000fffe0ff */
[----:B------:R-:W2:Y:S08]  /*0090*/  LDC R0, c[0x0][0x364] ;  /* 0x0000d900ff007b82 */ /* 0x000eb00000000800 */
[----:B------:R-:W3:Y:S01]  /*00a0*/  S2UR UR7, SR_CTAID.Z ;  /* 0x00000000000779c3 */ /* 0x000ee20000002700 */
[----:B0-----:R-:W-:-:S05]  /*00b0*/  IMAD R4, R3, UR5, R4 ;  /* 0x0000000503047c24 */ /* 0x001fca000f8e0204 */
[C---:B------:R-:W-:Y:S02]  /*00c0*/  ISETP.GE.U32.AND P0, PT, R4.reuse, UR4, PT ;  /* 0x0000000404007c0c */ /* 0x040fe4000bf06070 */
[----:B------:R-:W3:Y:S02]  /*00d0*/  LDC R7, c[0x0][0x368] ;  /* 0x0000da00ff077b82 */ /* 0x000ee40000000800 */
[----:B------:R-:W-:Y:S01]  /*00e0*/  ISETP.LT.OR P0, PT, R4, 0x1, P0 ;  /* 0x000000010400780c */ /* 0x000fe20000701670 */
[----:B--2---:R-:W-:Y:S02]  /*00f0*/  IMAD R5, R0, UR6, R5 ;  /* 0x0000000600057c24 */ /* 0x004fe4000f8e0205 */
[----:B---3--:R-:W-:-:S10]  /*0100*/  IMAD R0, R7, UR7, R2 ;  /* 0x0000000707007c24 */ /* 0x008fd4000f8e0202 */
[----:B------:R-:W-:Y:S05]  /*0110*/  @P0 EXIT ;  /* 0x000000000000094d */ /* 0x000fea0003800000 */
[----:B------:R-:W0:Y:S02]  /*0120*/  LDCU UR4, c[0x0][0x394] ;  /* 0x00007280ff0477ac */ /* 0x000e240008000800 */
[----:B0-----:R-:W-:-:S06]  /*0130*/  UIADD3 UR4, UPT, UPT, UR4, -0x1, URZ ;  /* 0xffffffff04047890 */ /* 0x001fcc000fffe0ff */
[----:B------:R-:W-:-:S04]  /*0140*/  ISETP.GE.U32.AND P0, PT, R5, UR4, PT ;  /* 0x0000000405007c0c */ /* 0x000fc8000bf06070 */
[----:B------:R-:W-:-:S13]  /*0150*/  ISETP.EQ.OR P0, PT, R5, RZ, P0 ;  /* 0x000000ff0500720c */ /* 0x000fda0000702670 */
[----:B------:R-:W-:Y:S05]  /*0160*/  @P0 EXIT ;  /* 0x000000000000094d */ /* 0x000fea0003800000 */
[----:B------:R-:W0:Y:S02]  /*0170*/  LDCU UR4, c[0x0][0x398] ;  /* 0x00007300ff0477ac */ /* 0x000e240008000800 */
[----:B0-----:R-:W-:-:S06]  /*0180*/  UIADD3 UR4, UPT, UPT, UR4, -0x1, URZ ;  /* 0xffffffff04047890 */ /* 0x001fcc000fffe0ff */
[----:B------:R-:W-:-:S04]  /*0190*/  ISETP.GE.U32.AND P0, PT, R0, UR4, PT ;  /* 0x0000000400007c0c */ /* 0x000fc8000bf06070 */
[----:B------:R-:W-:-:S13]  /*01a0*/  ISETP.EQ.OR P0, PT, R0, RZ, P0 ;  /* 0x000000ff0000720c */ /* 0x000fda0000702670 */
[----:B------:R-:W-:Y:S05]  /*01b0*/  @P0 EXIT ;  /* 0x000000000000094d */ /* 0x000fea0003800000 */
[----:B------:R-:W0:Y:S01]  /*01c0*/  LDC R12, c[0x0][0x39c] ;  /* 0x0000e700ff0c7b82 */ /* 0x000e220000000800 */
[----:B------:R-:W-:Y:S01]  /*01d0*/  IADD3 R7, PT, PT, R4, -0x1, RZ ;  /* 0xffffffff04077810 */ /* 0x000fe20007ffe0ff */
[----:B------:R-:W1:Y:S06]  /*01e0*/  LDCU.64 UR4, c[0x0][0x358] ;  /* 0x00006b00ff0477ac */ /* 0x000e6c0008000a00 */
[----:B------:R-:W2:Y:S08]  /*01f0*/  LDC.64 R2, c[0x0][0x3a0] ;  /* 0x0000e800ff027b82 */ /* 0x000eb00000000a00 */
[----:B------:R-:W3:Y:S01]  /*0200*/  LDC.64 R8, c[0x0][0x388] ;  /* 0x0000e200ff087b82 */ /* 0x000ee20000000a00 */
[----:B0-----:R-:W-:-:S05]  /*0210*/  IMAD R7, R7, R12, RZ ;  /* 0x0000000c07077224 */ /* 0x001fca00078e02ff */
[----:B------:R-:W-:Y:S01]  /*0220*/  LEA R11, R12, R7, 0x1 ;  /* 0x000000070c0b7211 */ /* 0x000fe200078e08ff */
[----:B--2---:R-:W-:-:S04]  /*0230*/  IMAD R13, R5, R2, R7 ;  /* 0x00000002050d7224 */ /* 0x004fc800078e0207 */
[CC--:B------:R-:W-:Y:S02]  /*0240*/  IMAD R4, R5.reuse, R2.reuse, R11 ;  /* 0x0000000205047224 */ /* 0x0c0fe400078e020b */
[----:B------:R-:W-:Y:S02]  /*0250*/  IMAD R6, R5, R2, -R2 ;  /* 0x0000000205067224 */ /* 0x000fe400078e0a02 */
[CC--:B------:R-:W-:Y:S02]  /*0260*/  IMAD R5, R0.reuse, R3.reuse, R13 ;  /* 0x0000000300057224 */ /* 0x0c0fe400078e020d */
[----:B------:R-:W-:Y:S01]  /*0270*/  IMAD R7, R0, R3, R4 ;  /* 0x0000000300077224 */ /* 0x000fe200078e0204 */
[----:B------:R-:W-:Y:S01]  /*0280*/  IADD3 R11, PT, PT, R6, -R12, R11 ;  /* 0x8000000c060b7210 */ /* 0x000fe20007ffe00b */
[----:B---3--:R-:W-:-:S04]  /*0290*/  IMAD.WIDE R4, R5, 0x8, R8 ;  /* 0x0000000805047825 */ /* 0x008fc800078e0208 */
[----:B------:R-:W-:Y:S02]  /*02a0*/  IMAD.WIDE R6, R7, 0x8, R8 ;  /* 0x0000000807067825 */ /* 0x000fe400078e0208 */
[----:B-1----:R-:W2:Y:S02]  /*02b0*/  LDG.E.64.CONSTANT R4, desc[UR4][R4.64] ;  /* 0x0000000404047981 */ /* 0x002ea4000c1e9b00 */
[----:B------:R-:W-:Y:S02]  /*02c0*/  IMAD R15, R0, R3, R11 ;  /* 0x00000003000f7224 */ /* 0x000fe400078e020b */
[----:B------:R-:W2:Y:S02]  /*02d0*/  LDG.E.64.CONSTANT R6, desc[UR4][R6.64] ;  /* 0x0000000406067981 */ /* 0x000ea4000c1e9b00 */
[----:B------:R-:W-:Y:S01]  /*02e0*/  IMAD.WIDE R10, R15, 0x8, R8 ;  /* 0x000000080f0a7825 */ /* 0x000fe200078e0208 */
[----:B------:R-:W-:Y:S02]  /*02f0*/  LEA R15, R2, R15, 0x1 ;  /* 0x0000000f020f7211 */ /* 0x000fe400078e08ff */
[----:B------:R-:W-:Y:S01]  /*0300*/  IADD3 R2, PT, PT, R13, R12, RZ ;  /* 0x0000000c0d027210 */ /* 0x000fe20007ffe0ff */
[----:B------:R-:W-:-:S02]  /*0310*/  IMAD R16, R0, R3, -R3 ;  /* 0x0000000300107224 */ /* 0x000fc400078e0a03 */
[----:B------:R-:W3:Y:S01]  /*0320*/  LDG.E.64.CONSTANT R10, desc[UR4][R10.64] ;  /* 0x000000040a0a7981 */ /* 0x000ee2000c1e9b00 */
[--C-:B------:R-:W-:Y:S02]  /*0330*/  IMAD.WIDE R14, R15, 0x8, R8.reuse ;  /* 0x000000080f0e7825 */ /* 0x100fe400078e0208 */
[CC--:B------:R-:W-:Y:S02]  /*0340*/  IADD3 R19, PT, PT, R2.reuse, R16.reuse, RZ ;  /* 0x0000001002137210 */ /* 0x0c0fe40007ffe0ff */
[----:B------:R-:W-:Y:S02]  /*0350*/  LEA R13, R3, R16, 0x1 ;  /* 0x00000010030d7211 */ /* 0x000fe400078e08ff */
[----:B------:R-:W4:Y:S01]  /*0360*/  LDG.E.64.CONSTANT R14, desc[UR4][R14.64] ;  /* 0x000000040e0e7981 */ /* 0x000f22000c1e9b00 */
[----:B------:R-:W-:Y:S01]  /*0370*/  IMAD.WIDE R18, R19, 0x8, R8 ;  /* 0x0000000813127825 */ /* 0x000fe200078e0208 */
[----:B------:R-:W-:-:S04]  /*0380*/  IADD3 R17, PT, PT, R2, R13, RZ ;  /* 0x0000000d02117210 */ /* 0x000fc80007ffe0ff */
[----:B------:R-:W5:Y:S01]  /*0390*/  LDG.E.64.CONSTANT R12, desc[UR4][R18.64] ;  /* 0x00000004120c7981 */ /* 0x000f62000c1e9b00 */
[----:B------:R-:W-:-:S04]  /*03a0*/  IMAD.WIDE R8, R17, 0x8, R8 ;  /* 0x0000000811087825 */ /* 0x000fc800078e0208 */
[----:B------:R-:W-:Y:S02]  /*03b0*/  IMAD.WIDE R16, R3, 0x8, R18 ;  /* 0x0000000803107825 */ /* 0x000fe400078e0212 */
[----:B------:R-:W5:Y:S04]  /*03c0*/  LDG.E.64.CONSTANT R8, desc[UR4][R8.64] ;  /* 0x0000000408087981 */ /* 0x000f68000c1e9b00 */
[----:B------:R-:W5:Y:S01]  /*03d0*/  LDG.E.64.CONSTANT R16, desc[UR4][R16.64] ;  /* 0x0000000410107981 */ /* 0x000f62000c1e9b00 */
[----:B------:R-:W-:Y:S01]  /*03e0*/  IMAD R3, R0, R3, R2 ;  /* 0x0000000300037224 */ /* 0x000fe200078e0202 */
[----:B--2---:R-:W-:Y:S01]  /*03f0*/  DADD R4, R4, R6 ;  /* 0x0000000004047229 */ /* 0x004fe20000000006 */
[----:B------:R-:W0:Y:S07]  /*0400*/  LDC.64 R6, c[0x0][0x380] ;  /* 0x0000e000ff067b82 */ /* 0x000e2e0000000a00 */
[----:B---3--:R-:W-:-:S08]  /*0410*/  DADD R4, R4, R10 ;  /* 0x0000000004047229 */ /* 0x008fd0000000000a */
[----:B----4-:R-:W-:-:S08]  /*0420*/  DADD R4, R4, R14 ;  /* 0x0000000004047229 */ /* 0x010fd0000000000e */
[----:B-----5:R-:W-:-:S08]  /*0430*/  DADD R4, R4, R12 ;  /* 0x0000000004047229 */ /* 0x020fd0000000000c */
[----:B------:R-:W-:-:S08]  /*0440*/  DADD R4, R4, R8 ;  /* 0x0000000004047229 */ /* 0x000fd00000000008 */
[----:B------:R-:W-:Y:S01]  /*0450*/  DFMA R4, R16, -6, R4 ;  /* 0xc01800001004782b */ /* 0x000fe20000000004 */
[----:B0-----:R-:W-:-:S07]  /*0460*/  IMAD.WIDE R2, R3, 0x8, R6 ;  /* 0x0000000803027825 */ /* 0x001fce00078e0206 */
[----:B------:R-:W-:-:S07]  /*0470*/  DMUL R4, R4, 0.5 ;  /* 0x3fe0000004047828 */ /* 0x000fce0000000000 */
[----:B------:R-:W-:Y:S01]  /*0480*/  STG.E.64 desc[UR4][R2.64], R4 ;  /* 0x0000000402007986 */ /* 0x000fe2000c101b04 */
[----:B------:R-:W-:Y:S05]  /*0490*/  EXIT ;  /* 0x000000000000794d */ /* 0x000fea0003800000 */
.L_x_1:
        /* <DEDUP_REMOVED lines=14> */
.L_x_3:


//--------------------- .nv.shared.reserved.0     --------------------------
	.section	.nv.shared.reserved.0,"aw",@nobits
	.weak		__nv_reservedSMEM_offset_0_alias
	.size		__nv_reservedSMEM_offset_0_alias, 0, 64
	.other		__nv_reservedSMEM_offset_0_alias,@"STO_CUDA_RESERVED_SHARED STV_DEFAULT"
__nv_reservedSMEM_offset_0_alias:
	.zero		0
	.zero		64


//--------------------- .nv.constant0.set_val     --------------------------
	.section	.nv.constant0.set_val,"a",@progbits
	.sectionflags	@""
	.align	4
.nv.constant0.set_val:
	.zero		904


//--------------------- .nv.constant0.laplace3d_strides --------------------------
	.section	.nv.constant0.laplace3d_strides,"a",@progbits
	.sectionflags	@""
	.align	4
.nv.constant0.laplace3d_strides:
	.zero		936


//--------------------- SYMBOLS --------------------------

	.type		.nv.reservedSmem.offset0,@object
	.size		.nv.reservedSmem.offset0,0x4
